//
// Generated by NVIDIA NVVM Compiler
//
// Compiler Build ID: CL-36424714
// Cuda compilation tools, release 13.0, V13.0.88
// Based on NVVM 20.0.0
//

.version 9.0
.target sm_100
.address_size 64

	// .globl	_Z6VecAddPfS_S_

.visible .entry _Z6VecAddPfS_S_(
	.param .u64 .ptr .align 1 _Z6VecAddPfS_S__param_0,
	.param .u64 .ptr .align 1 _Z6VecAddPfS_S__param_1,
	.param .u64 .ptr .align 1 _Z6VecAddPfS_S__param_2
)
{
	.reg .b32 	%r<6>;
	.reg .b32 	%f<2>;
	.reg .b64 	%rd<5>;

	ld.param.u64 	%rd1, [_Z6VecAddPfS_S__param_2];
	cvta.to.global.u64 	%rd2, %rd1;
	mov.u32 	%r1, %tid.x;
	mov.u32 	%r2, %tid.y;
	mul.lo.s32 	%r3, %r1, %r2;
	cvt.rn.f32.u32 	%f1, %r3;
	shl.b32 	%r4, %r2, 5;
	add.s32 	%r5, %r4, %r1;
	mul.wide.u32 	%rd3, %r5, 4;
	add.s64 	%rd4, %rd2, %rd3;
	st.global.f32 	[%rd4], %f1;
	ret;

}


// ===== COMPILED SASS (sm_100) =====

	.target	sm_100

	.elftype	@"ET_EXEC"


//--------------------- .note.nv.tkinfo           --------------------------
	.section	.note.nv.tkinfo,"",@"SHT_NOTE"
	.sectionflags	@"SHF_NOTE_NV_TKINFO"
	.tkinfo
        /*0018*/ 	.word	0x00000002
        /*0030*/ 	.string	""
        /*0030*/ 	.string	"ptxas"
        /*0030*/ 	.string	"Cuda compilation tools, release 13.0, V13.0.88"
        /*0030*/ 	.string	"Build cuda_13.0.r13.0/compiler.36424714_0"
        /*0030*/ 	.string	"-arch sm_100 -m 64 "



//--------------------- .note.nv.cuinfo           --------------------------
	.section	.note.nv.cuinfo,"",@"SHT_NOTE"
	.sectionflags	@"SHF_NOTE_NV_CUINFO"
        /*0018*/ 	.short	0x0002
        /*001a*/ 	.short	0x0064
        /*001c*/ 	.short	0x0082
	.zero		2


//--------------------- .nv.info                  --------------------------
	.section	.nv.info,"",@"SHT_CUDA_INFO"
	.align	4


	//----- nvinfo : EIATTR_REGCOUNT
	.align		4
        /*0000*/ 	.byte	0x04, 0x2f
        /*0002*/ 	.short	(.L_1 - .L_0)
	.align		4
.L_0:
        /*0004*/ 	.word	index@(_Z6VecAddPfS_S_)
        /*0008*/ 	.word	0x0000000a


	//----- nvinfo : EIATTR_FRAME_SIZE
	.align		4
.L_1:
        /*000c*/ 	.byte	0x04, 0x11
        /*000e*/ 	.short	(.L_3 - .L_2)
	.align		4
.L_2:
        /*0010*/ 	.word	index@(_Z6VecAddPfS_S_)
        /*0014*/ 	.word	0x00000000


	//----- nvinfo : EIATTR_MIN_STACK_SIZE
	.align		4
.L_3:
        /*0018*/ 	.byte	0x04, 0x12
        /*001a*/ 	.short	(.L_5 - .L_4)
	.align		4
.L_4:
        /*001c*/ 	.word	index@(_Z6VecAddPfS_S_)
        /*0020*/ 	.word	0x00000000
.L_5:


//--------------------- .nv.compat                --------------------------
	.section	.nv.compat,"",@"SHT_CUDA_COMPAT_INFO"
	.align	4
        /*0000*/ 	.byte	0x02, 0x09, 0x00, 0x00, 0x02, 0x02, 0x01, 0x00, 0x02, 0x05, 0x05, 0x00, 0x03, 0x07, 0x01, 0x01
        /*0010*/ 	.byte	0x02, 0x03, 0x00, 0x00, 0x02, 0x06, 0x01, 0x00, 0x04, 0x0b, 0x08, 0x00, 0x09, 0x00, 0x00, 0x00
        /*0020*/ 	.byte	0x00, 0x00, 0x00, 0x00


//--------------------- .nv.info._Z6VecAddPfS_S_  --------------------------
	.section	.nv.info._Z6VecAddPfS_S_,"",@"SHT_CUDA_INFO"
	.sectionflags	@""
	.align	4


	//----- nvinfo : EIATTR_CUDA_API_VERSION
	.align		4
        /*0000*/ 	.byte	0x04, 0x37
        /*0002*/ 	.short	(.L_7 - .L_6)
.L_6:
        /*0004*/ 	.word	0x00000082


	//----- nvinfo : EIATTR_KPARAM_INFO
	.align		4
.L_7:
        /*0008*/ 	.byte	0x04, 0x17
        /*000a*/ 	.short	(.L_9 - .L_8)
.L_8:
        /*000c*/ 	.word	0x00000000
        /*0010*/ 	.short	0x0002
        /*0012*/ 	.short	0x0010
        /*0014*/ 	.byte	0x00, 0xf5, 0x21, 0x00


	//----- nvinfo : EIATTR_KPARAM_INFO
	.align		4
.L_9:
        /*0018*/ 	.byte	0x04, 0x17
        /*001a*/ 	.short	(.L_11 - .L_10)
.L_10:
        /*001c*/ 	.word	0x00000000
        /*0020*/ 	.short	0x0001
        /*0022*/ 	.short	0x0008
        /*0024*/ 	.byte	0x00, 0xf5, 0x21, 0x00


	//----- nvinfo : EIATTR_KPARAM_INFO
	.align		4
.L_11:
        /*0028*/ 	.byte	0x04, 0x17
        /*002a*/ 	.short	(.L_13 - .L_12)
.L_12:
        /*002c*/ 	.word	0x00000000
        /*0030*/ 	.short	0x0000
        /*0032*/ 	.short	0x0000
        /*0034*/ 	.byte	0x00, 0xf5, 0x21, 0x00


	//----- nvinfo : EIATTR_SPARSE_MMA_MASK
	.align		4
.L_13:
        /*0038*/ 	.byte	0x03, 0x50
        /*003a*/ 	.short	0x0000


	//----- nvinfo : EIATTR_MAXREG_COUNT
	.align		4
        /*003c*/ 	.byte	0x03, 0x1b
        /*003e*/ 	.short	0x00ff


	//----- nvinfo : EIATTR_MERCURY_ISA_VERSION
	.align		4
        /*0040*/ 	.byte	0x03, 0x5f
        /*0042*/ 	.short	0x0101


	//----- nvinfo : EIATTR_VRC_CTA_INIT_COUNT
	.align		4
        /*0044*/ 	.byte	0x02, 0x4a
	.zero		1
	.zero		1


	//----- nvinfo : EIATTR_EXIT_INSTR_OFFSETS
	.align		4
        /*0048*/ 	.byte	0x04, 0x1c
        /*004a*/ 	.short	(.L_15 - .L_14)


	//   ....[0]....
.L_14:
        /*004c*/ 	.word	0x000000a0


	//----- nvinfo : EIATTR_CBANK_PARAM_SIZE
	.align		4
.L_15:
        /*0050*/ 	.byte	0x03, 0x19
        /*0052*/ 	.short	0x0018


	//----- nvinfo : EIATTR_PARAM_CBANK
	.align		4
        /*0054*/ 	.byte	0x04, 0x0a
        /*0056*/ 	.short	(.L_17 - .L_16)
	.align		4
.L_16:
        /*0058*/ 	.word	index@(.nv.constant0._Z6VecAddPfS_S_)
        /*005c*/ 	.short	0x0380
        /*005e*/ 	.short	0x0018


	//----- nvinfo : EIATTR_SW_WAR
	.align		4
.L_17:
        /*0060*/ 	.byte	0x04, 0x36
        /*0062*/ 	.short	(.L_19 - .L_18)
.L_18:
        /*0064*/ 	.word	0x00000008
.L_19:


//--------------------- .nv.callgraph             --------------------------
	.section	.nv.callgraph,"",@"SHT_CUDA_CALLGRAPH"
	.align	4
	.sectionentsize	8
	.align		4
        /*0000*/ 	.word	0x00000000
	.align		4
        /*0004*/ 	.word	0xffffffff
	.align		4
        /*0008*/ 	.word	0x00000000
	.align		4
        /*000c*/ 	.word	0xfffffffe
	.align		4
        /*0010*/ 	.word	0x00000000
	.align		4
        /*0014*/ 	.word	0xfffffffd
	.align		4
        /*0018*/ 	.word	0x00000000
	.align		4
        /*001c*/ 	.word	0xfffffffc


//--------------------- .text._Z6VecAddPfS_S_     --------------------------
	.section	.text._Z6VecAddPfS_S_,"ax",@progbits
	.align	128
        .global         _Z6VecAddPfS_S_
        .type           _Z6VecAddPfS_S_,@function
        .size           _Z6VecAddPfS_S_,(.L_x_1 - _Z6VecAddPfS_S_)
        .other          _Z6VecAddPfS_S_,@"STO_CUDA_ENTRY STV_DEFAULT"
_Z6VecAddPfS_S_:
.text._Z6VecAddPfS_S_:
[----:B------:R-:W-:Y:S01]  /*0000*/  LDC R1, c[0x0][0x37c] ;  /* 0x0000df00ff017b82 */ /* 0x000fe20000000800 */
[----:B------:R-:W0:Y:S07]  /*0010*/  S2R R0, SR_TID.X ;  /* 0x0000000000007919 */ /* 0x000e2e0000002100 */
[----:B------:R-:W1:Y:S01]  /*0020*/  LDC.64 R2, c[0x0][0x390] ;  /* 0x0000e400ff027b82 */ /* 0x000e620000000a00 */
[----:B------:R-:W2:Y:S01]  /*0030*/  LDCU.64 UR4, c[0x0][0x358] ;  /* 0x00006b00ff0477ac */ /* 0x000ea20008000a00 */
[----:B------:R-:W0:Y:S02]  /*0040*/  S2R R7, SR_TID.Y ;  /* 0x0000000000077919 */ /* 0x000e240000002200 */
[----:B0-----:R-:W-:Y:S01]  /*0050*/  LEA R5, R7, R0, 0x5 ;  /* 0x0000000007057211 */ /* 0x001fe200078e28ff */
[----:B------:R-:W-:-:S04]  /*0060*/  IMAD R0, R0, R7, RZ ;  /* 0x0000000700007224 */ /* 0x000fc800078e02ff */
[----:B-1----:R-:W-:Y:S01]  /*0070*/  IMAD.WIDE.U32 R2, R5, 0x4, R2 ;  /* 0x0000000405027825 */ /* 0x002fe200078e0002 */
[----:B------:R-:W-:-:S05]  /*0080*/  I2FP.F32.U32 R5, R0 ;  /* 0x0000000000057245 */ /* 0x000fca0000201000 */
[----:B--2---:R-:W-:Y:S01]  /*0090*/  STG.E desc[UR4][R2.64], R5 ;  /* 0x0000000502007986 */ /* 0x004fe2000c101904 */
[----:B------:R-:W-:Y:S05]  /*00a0*/  EXIT ;  /* 0x000000000000794d */ /* 0x000fea0003800000 */
.L_x_0:
[----:B------:R-:W-:-:S00]  /*00b0*/  BRA `(.L_x_0) ;  /* 0xfffffffc00fc7947 */ /* 0x000fc0000383ffff */
[----:B------:R-:W-:-:S00]  /*00c0*/  NOP ;  /* 0x0000000000007918 */ /* 0x000fc00000000000 */
        /* <DEDUP_REMOVED lines=11> */
.L_x_1:


//--------------------- .nv.shared.reserved.0     --------------------------
	.section	.nv.shared.reserved.0,"aw",@nobits
	.weak		__nv_reservedSMEM_offset_0_alias
	.size		__nv_reservedSMEM_offset_0_alias, 0, 64
	.other		__nv_reservedSMEM_offset_0_alias,@"STO_CUDA_RESERVED_SHARED STV_DEFAULT"
__nv_reservedSMEM_offset_0_alias:
	.zero		0
	.zero		64


//--------------------- .nv.constant0._Z6VecAddPfS_S_ --------------------------
	.section	.nv.constant0._Z6VecAddPfS_S_,"a",@progbits
	.sectionflags	@""
	.align	4
.nv.constant0._Z6VecAddPfS_S_:
	.zero		920


//--------------------- SYMBOLS --------------------------

	.type		.nv.reservedSmem.offset0,@object
	.size		.nv.reservedSmem.offset0,0x4
